//
// Generated by NVIDIA NVVM Compiler
//
// Compiler Build ID: CL-36424714
// Cuda compilation tools, release 13.0, V13.0.88
// Based on NVVM 20.0.0
//

.version 9.0
.target sm_100
.address_size 64

	// .globl	_Z9addKernelPiS_
// _ZZ9addKernelPiS_E5cache has been demoted

.visible .entry _Z9addKernelPiS_(
	.param .u64 .ptr .align 1 _Z9addKernelPiS__param_0,
	.param .u64 .ptr .align 1 _Z9addKernelPiS__param_1
)
{
	.reg .pred 	%p<7>;
	.reg .b32 	%r<14>;
	.reg .b64 	%rd<23>;
	// demoted variable
	.shared .align 4 .b8 _ZZ9addKernelPiS_E5cache[20];
	ld.param.u64 	%rd6, [_Z9addKernelPiS__param_0];
	ld.param.u64 	%rd4, [_Z9addKernelPiS__param_1];
	cvta.to.global.u64 	%rd1, %rd6;
	mov.u32 	%r1, %tid.x;
	mov.u32 	%r3, %ctaid.x;
	mad.lo.s32 	%r4, %r3, 5, %r1;
	mul.wide.s32 	%rd7, %r4, 4;
	add.s64 	%rd8, %rd1, %rd7;
	ld.global.u32 	%r2, [%rd8];
	setp.gt.u32 	%p1, %r1, 4;
	mov.b64 	%rd22, 0;
	@%p1 bra 	$L__BB0_2;
	mul.wide.u32 	%rd9, %r1, 4;
	add.s64 	%rd10, %rd1, %rd9;
	ld.global.u32 	%r5, [%rd10];
	shl.b32 	%r6, %r1, 2;
	mov.u32 	%r7, _ZZ9addKernelPiS_E5cache;
	add.s32 	%r8, %r7, %r6;
	st.shared.u32 	[%r8], %r5;
	bar.sync 	0;
	ld.shared.u32 	%r9, [_ZZ9addKernelPiS_E5cache];
	setp.gt.s32 	%p2, %r2, %r9;
	selp.u64 	%rd11, 1, 0, %p2;
	ld.shared.u32 	%r10, [_ZZ9addKernelPiS_E5cache+4];
	setp.gt.s32 	%p3, %r2, %r10;
	selp.u64 	%rd12, 1, 0, %p3;
	add.s64 	%rd13, %rd11, %rd12;
	ld.shared.u32 	%r11, [_ZZ9addKernelPiS_E5cache+8];
	setp.gt.s32 	%p4, %r2, %r11;
	selp.u64 	%rd14, 1, 0, %p4;
	add.s64 	%rd15, %rd13, %rd14;
	ld.shared.u32 	%r12, [_ZZ9addKernelPiS_E5cache+12];
	setp.gt.s32 	%p5, %r2, %r12;
	selp.u64 	%rd16, 1, 0, %p5;
	add.s64 	%rd17, %rd15, %rd16;
	ld.shared.u32 	%r13, [_ZZ9addKernelPiS_E5cache+16];
	setp.gt.s32 	%p6, %r2, %r13;
	selp.u64 	%rd18, 1, 0, %p6;
	add.s64 	%rd22, %rd17, %rd18;
	bar.sync 	0;
$L__BB0_2:
	cvta.to.global.u64 	%rd19, %rd4;
	shl.b64 	%rd20, %rd22, 2;
	add.s64 	%rd21, %rd19, %rd20;
	st.global.u32 	[%rd21], %r2;
	ret;

}


// ===== COMPILED SASS (sm_100) =====

	.target	sm_100

	.elftype	@"ET_EXEC"


//--------------------- .note.nv.tkinfo           --------------------------
	.section	.note.nv.tkinfo,"",@"SHT_NOTE"
	.sectionflags	@"SHF_NOTE_NV_TKINFO"
	.tkinfo
        /*0018*/ 	.word	0x00000002
        /*0030*/ 	.string	""
        /*0030*/ 	.string	"ptxas"
        /*0030*/ 	.string	"Cuda compilation tools, release 13.0, V13.0.88"
        /*0030*/ 	.string	"Build cuda_13.0.r13.0/compiler.36424714_0"
        /*0030*/ 	.string	"-arch sm_100 -m 64 "



//--------------------- .note.nv.cuinfo           --------------------------
	.section	.note.nv.cuinfo,"",@"SHT_NOTE"
	.sectionflags	@"SHF_NOTE_NV_CUINFO"
        /*0018*/ 	.short	0x0002
        /*001a*/ 	.short	0x0064
        /*001c*/ 	.short	0x0082
	.zero		2


//--------------------- .nv.info                  --------------------------
	.section	.nv.info,"",@"SHT_CUDA_INFO"
	.align	4


	//----- nvinfo : EIATTR_REGCOUNT
	.align		4
        /*0000*/ 	.byte	0x04, 0x2f
        /*0002*/ 	.short	(.L_1 - .L_0)
	.align		4
.L_0:
        /*0004*/ 	.word	index@(_Z9addKernelPiS_)
        /*0008*/ 	.word	0x0000000e


	//----- nvinfo : EIATTR_FRAME_SIZE
	.align		4
.L_1:
        /*000c*/ 	.byte	0x04, 0x11
        /*000e*/ 	.short	(.L_3 - .L_2)
	.align		4
.L_2:
        /*0010*/ 	.word	index@(_Z9addKernelPiS_)
        /*0014*/ 	.word	0x00000000


	//----- nvinfo : EIATTR_MIN_STACK_SIZE
	.align		4
.L_3:
        /*0018*/ 	.byte	0x04, 0x12
        /*001a*/ 	.short	(.L_5 - .L_4)
	.align		4
.L_4:
        /*001c*/ 	.word	index@(_Z9addKernelPiS_)
        /*0020*/ 	.word	0x00000000
.L_5:


//--------------------- .nv.compat                --------------------------
	.section	.nv.compat,"",@"SHT_CUDA_COMPAT_INFO"
	.align	4
        /*0000*/ 	.byte	0x02, 0x09, 0x00, 0x00, 0x02, 0x02, 0x01, 0x00, 0x02, 0x05, 0x05, 0x00, 0x03, 0x07, 0x01, 0x01
        /*0010*/ 	.byte	0x02, 0x03, 0x00, 0x00, 0x02, 0x06, 0x01, 0x00, 0x04, 0x0b, 0x08, 0x00, 0x09, 0x00, 0x00, 0x00
        /*0020*/ 	.byte	0x00, 0x00, 0x00, 0x00


//--------------------- .nv.info._Z9addKernelPiS_ --------------------------
	.section	.nv.info._Z9addKernelPiS_,"",@"SHT_CUDA_INFO"
	.sectionflags	@""
	.align	4


	//----- nvinfo : EIATTR_CUDA_API_VERSION
	.align		4
        /*0000*/ 	.byte	0x04, 0x37
        /*0002*/ 	.short	(.L_7 - .L_6)
.L_6:
        /*0004*/ 	.word	0x00000082


	//----- nvinfo : EIATTR_KPARAM_INFO
	.align		4
.L_7:
        /*0008*/ 	.byte	0x04, 0x17
        /*000a*/ 	.short	(.L_9 - .L_8)
.L_8:
        /*000c*/ 	.word	0x00000000
        /*0010*/ 	.short	0x0001
        /*0012*/ 	.short	0x0008
        /*0014*/ 	.byte	0x00, 0xf5, 0x21, 0x00


	//----- nvinfo : EIATTR_KPARAM_INFO
	.align		4
.L_9:
        /*0018*/ 	.byte	0x04, 0x17
        /*001a*/ 	.short	(.L_11 - .L_10)
.L_10:
        /*001c*/ 	.word	0x00000000
        /*0020*/ 	.short	0x0000
        /*0022*/ 	.short	0x0000
        /*0024*/ 	.byte	0x00, 0xf5, 0x21, 0x00


	//----- nvinfo : EIATTR_SPARSE_MMA_MASK
	.align		4
.L_11:
        /*0028*/ 	.byte	0x03, 0x50
        /*002a*/ 	.short	0x0000


	//----- nvinfo : EIATTR_MAXREG_COUNT
	.align		4
        /*002c*/ 	.byte	0x03, 0x1b
        /*002e*/ 	.short	0x00ff


	//----- nvinfo : EIATTR_NUM_BARRIERS
	.align		4
        /*0030*/ 	.byte	0x02, 0x4c
        /*0032*/ 	.byte	0x01
	.zero		1


	//----- nvinfo : EIATTR_MERCURY_ISA_VERSION
	.align		4
        /*0034*/ 	.byte	0x03, 0x5f
        /*0036*/ 	.short	0x0101


	//----- nvinfo : EIATTR_VRC_CTA_INIT_COUNT
	.align		4
        /*0038*/ 	.byte	0x02, 0x4a
	.zero		1
	.zero		1


	//----- nvinfo : EIATTR_EXIT_INSTR_OFFSETS
	.align		4
        /*003c*/ 	.byte	0x04, 0x1c
        /*003e*/ 	.short	(.L_13 - .L_12)


	//   ....[0]....
.L_12:
        /*0040*/ 	.word	0x00000290


	//----- nvinfo : EIATTR_CRS_STACK_SIZE
	.align		4
.L_13:
        /*0044*/ 	.byte	0x04, 0x1e
        /*0046*/ 	.short	(.L_15 - .L_14)
.L_14:
        /*0048*/ 	.word	0x00000000


	//----- nvinfo : EIATTR_CBANK_PARAM_SIZE
	.align		4
.L_15:
        /*004c*/ 	.byte	0x03, 0x19
        /*004e*/ 	.short	0x0010


	//----- nvinfo : EIATTR_PARAM_CBANK
	.align		4
        /*0050*/ 	.byte	0x04, 0x0a
        /*0052*/ 	.short	(.L_17 - .L_16)
	.align		4
.L_16:
        /*0054*/ 	.word	index@(.nv.constant0._Z9addKernelPiS_)
        /*0058*/ 	.short	0x0380
        /*005a*/ 	.short	0x0010


	//----- nvinfo : EIATTR_SW_WAR
	.align		4
.L_17:
        /*005c*/ 	.byte	0x04, 0x36
        /*005e*/ 	.short	(.L_19 - .L_18)
.L_18:
        /*0060*/ 	.word	0x00000008
.L_19:


//--------------------- .nv.callgraph             --------------------------
	.section	.nv.callgraph,"",@"SHT_CUDA_CALLGRAPH"
	.align	4
	.sectionentsize	8
	.align		4
        /*0000*/ 	.word	0x00000000
	.align		4
        /*0004*/ 	.word	0xffffffff
	.align		4
        /*0008*/ 	.word	0x00000000
	.align		4
        /*000c*/ 	.word	0xfffffffe
	.align		4
        /*0010*/ 	.word	0x00000000
	.align		4
        /*0014*/ 	.word	0xfffffffd
	.align		4
        /*0018*/ 	.word	0x00000000
	.align		4
        /*001c*/ 	.word	0xfffffffc


//--------------------- .text._Z9addKernelPiS_    --------------------------
	.section	.text._Z9addKernelPiS_,"ax",@progbits
	.align	128
        .global         _Z9addKernelPiS_
        .type           _Z9addKernelPiS_,@function
        .size           _Z9addKernelPiS_,(.L_x_2 - _Z9addKernelPiS_)
        .other          _Z9addKernelPiS_,@"STO_CUDA_ENTRY STV_DEFAULT"
_Z9addKernelPiS_:
.text._Z9addKernelPiS_:
[----:B------:R-:W-:Y:S01]  /*0000*/  LDC R1, c[0x0][0x37c] ;  /* 0x0000df00ff017b82 */ /* 0x000fe20000000800 */
[----:B------:R-:W0:Y:S07]  /*0010*/  S2R R11, SR_TID.X ;  /* 0x00000000000b7919 */ /* 0x000e2e0000002100 */
[----:B------:R-:W1:Y:S01]  /*0020*/  LDC.64 R4, c[0x0][0x380] ;  /* 0x0000e000ff047b82 */ /* 0x000e620000000a00 */
[----:B------:R-:W2:Y:S01]  /*0030*/  LDCU.64 UR4, c[0x0][0x358] ;  /* 0x00006b00ff0477ac */ /* 0x000ea20008000a00 */
[----:B------:R-:W0:Y:S02]  /*0040*/  S2R R0, SR_CTAID.X ;  /* 0x0000000000007919 */ /* 0x000e240000002500 */
[----:B0-----:R-:W-:-:S04]  /*0050*/  IMAD R3, R0, 0x5, R11 ;  /* 0x0000000500037824 */ /* 0x001fc800078e020b */
[----:B-1----:R-:W-:-:S05]  /*0060*/  IMAD.WIDE R2, R3, 0x4, R4 ;  /* 0x0000000403027825 */ /* 0x002fca00078e0204 */
[----:B--2---:R0:W5:Y:S01]  /*0070*/  LDG.E R9, desc[UR4][R2.64] ;  /* 0x0000000402097981 */ /* 0x004162000c1e1900 */
[----:B------:R-:W-:Y:S02]  /*0080*/  ISETP.GT.U32.AND P0, PT, R11, 0x4, PT ;  /* 0x000000040b00780c */ /* 0x000fe40003f04070 */
[----:B------:R-:W-:-:S11]  /*0090*/  CS2R R6, SRZ ;  /* 0x0000000000067805 */ /* 0x000fd6000001ff00 */
[----:B0-----:R-:W-:Y:S05]  /*00a0*/  @P0 BRA `(.L_x_0) ;  /* 0x0000000000680947 */ /* 0x001fea0003800000 */
[----:B------:R-:W-:-:S06]  /*00b0*/  IMAD.WIDE.U32 R2, R11, 0x4, R4 ;  /* 0x000000040b027825 */ /* 0x000fcc00078e0004 */
[----:B------:R-:W2:Y:S01]  /*00c0*/  LDG.E R2, desc[UR4][R2.64] ;  /* 0x0000000402027981 */ /* 0x000ea2000c1e1900 */
[----:B------:R-:W-:Y:S01]  /*00d0*/  MOV R0, 0x400 ;  /* 0x0000040000007802 */ /* 0x000fe20000000f00 */
[----:B------:R-:W-:Y:S05]  /*00e0*/  WARPSYNC.ALL ;  /* 0x0000000000007948 */ /* 0x000fea0003800000 */
[----:B------:R-:W0:Y:S02]  /*00f0*/  S2R R5, SR_CgaCtaId ;  /* 0x0000000000057919 */ /* 0x000e240000008800 */
[----:B0-----:R-:W-:-:S05]  /*0100*/  LEA R0, R5, R0, 0x18 ;  /* 0x0000000005007211 */ /* 0x001fca00078ec0ff */
[----:B------:R-:W-:-:S05]  /*0110*/  IMAD R11, R11, 0x4, R0 ;  /* 0x000000040b0b7824 */ /* 0x000fca00078e0200 */
[----:B--2---:R-:W-:Y:S01]  /*0120*/  STS [R11], R2 ;  /* 0x000000020b007388 */ /* 0x004fe20000000800 */
[----:B------:R-:W-:Y:S06]  /*0130*/  BAR.SYNC.DEFER_BLOCKING 0x0 ;  /* 0x0000000000007b1d */ /* 0x000fec0000010000 */
[----:B------:R-:W0:Y:S04]  /*0140*/  LDS.128 R4, [R0] ;  /* 0x0000000000047984 */ /* 0x000e280000000c00 */
[----:B------:R-:W1:Y:S01]  /*0150*/  LDS R8, [R0+0x10] ;  /* 0x0000100000087984 */ /* 0x000e620000000800 */
[----:B------:R-:W-:Y:S01]  /*0160*/  BAR.SYNC.DEFER_BLOCKING 0x0 ;  /* 0x0000000000007b1d */ /* 0x000fe20000010000 */
[----:B0----5:R-:W-:-:S02]  /*0170*/  ISETP.GT.AND P0, PT, R9, R4, PT ;  /* 0x000000040900720c */ /* 0x021fc40003f04270 */
[C---:B------:R-:W-:Y:S02]  /*0180*/  ISETP.GT.AND P1, PT, R9.reuse, R5, PT ;  /* 0x000000050900720c */ /* 0x040fe40003f24270 */
[C---:B------:R-:W-:Y:S02]  /*0190*/  ISETP.GT.AND P2, PT, R9.reuse, R6, PT ;  /* 0x000000060900720c */ /* 0x040fe40003f44270 */
[----:B------:R-:W-:Y:S02]  /*01a0*/  SEL R5, RZ, 0x1, !P0 ;  /* 0x00000001ff057807 */ /* 0x000fe40004000000 */
[----:B------:R-:W-:Y:S02]  /*01b0*/  SEL R4, RZ, 0x1, !P1 ;  /* 0x00000001ff047807 */ /* 0x000fe40004800000 */
[----:B------:R-:W-:Y:S02]  /*01c0*/  SEL R3, RZ, 0x1, !P2 ;  /* 0x00000001ff037807 */ /* 0x000fe40005000000 */
[----:B------:R-:W-:-:S02]  /*01d0*/  ISETP.GT.AND P2, PT, R9, R7, PT ;  /* 0x000000070900720c */ /* 0x000fc40003f44270 */
[----:B-1----:R-:W-:Y:S02]  /*01e0*/  ISETP.GT.AND P3, PT, R9, R8, PT ;  /* 0x000000080900720c */ /* 0x002fe40003f64270 */
[----:B------:R-:W-:Y:S02]  /*01f0*/  IADD3 R2, P0, P1, R3, R5, R4 ;  /* 0x0000000503027210 */ /* 0x000fe4000791e004 */
[----:B------:R-:W-:Y:S02]  /*0200*/  SEL R3, RZ, 0x1, !P2 ;  /* 0x00000001ff037807 */ /* 0x000fe40005000000 */
[----:B------:R-:W-:-:S04]  /*0210*/  SEL R0, RZ, 0x1, !P3 ;  /* 0x00000001ff007807 */ /* 0x000fc80005800000 */
[----:B------:R-:W-:Y:S02]  /*0220*/  IADD3 R6, P2, P3, R0, R2, R3 ;  /* 0x0000000200067210 */ /* 0x000fe40007b5e003 */
[----:B------:R-:W-:-:S04]  /*0230*/  IADD3.X R0, PT, PT, RZ, RZ, RZ, P0, P1 ;  /* 0x000000ffff007210 */ /* 0x000fc800007e24ff */
[----:B------:R-:W-:-:S07]  /*0240*/  IADD3.X R7, PT, PT, RZ, R0, RZ, P2, P3 ;  /* 0x00000000ff077210 */ /* 0x000fce00017e64ff */
.L_x_0:
[----:B------:R-:W0:Y:S02]  /*0250*/  LDCU.64 UR6, c[0x0][0x388] ;  /* 0x00007100ff0677ac */ /* 0x000e240008000a00 */
[----:B0-----:R-:W-:-:S04]  /*0260*/  LEA R2, P0, R6, UR6, 0x2 ;  /* 0x0000000606027c11 */ /* 0x001fc8000f8010ff */
[----:B------:R-:W-:-:S05]  /*0270*/  LEA.HI.X R3, R6, UR7, R7, 0x2, P0 ;  /* 0x0000000706037c11 */ /* 0x000fca00080f1407 */
[----:B-----5:R-:W-:Y:S01]  /*0280*/  STG.E desc[UR4][R2.64], R9 ;  /* 0x0000000902007986 */ /* 0x020fe2000c101904 */
[----:B------:R-:W-:Y:S05]  /*0290*/  EXIT ;  /* 0x000000000000794d */ /* 0x000fea0003800000 */
.L_x_1:
[----:B------:R-:W-:-:S00]  /*02a0*/  BRA `(.L_x_1) ;  /* 0xfffffffc00fc7947 */ /* 0x000fc0000383ffff */
[----:B------:R-:W-:-:S00]  /*02b0*/  NOP ;  /* 0x0000000000007918 */ /* 0x000fc00000000000 */
        /* <DEDUP_REMOVED lines=12> */
.L_x_2:


//--------------------- .nv.shared._Z9addKernelPiS_ --------------------------
	.section	.nv.shared._Z9addKernelPiS_,"aw",@nobits
	.sectionflags	@""
	.align	4
.nv.shared._Z9addKernelPiS_:
	.zero		1044


//--------------------- .nv.shared.reserved.0     --------------------------
	.section	.nv.shared.reserved.0,"aw",@nobits
	.weak		__nv_reservedSMEM_offset_0_alias
	.size		__nv_reservedSMEM_offset_0_alias, 0, 64
	.other		__nv_reservedSMEM_offset_0_alias,@"STO_CUDA_RESERVED_SHARED STV_DEFAULT"
__nv_reservedSMEM_offset_0_alias:
	.zero		0
	.zero		64


//--------------------- .nv.constant0._Z9addKernelPiS_ --------------------------
	.section	.nv.constant0._Z9addKernelPiS_,"a",@progbits
	.sectionflags	@""
	.align	4
.nv.constant0._Z9addKernelPiS_:
	.zero		912


//--------------------- SYMBOLS --------------------------

	.type		.nv.reservedSmem.offset0,@object
	.size		.nv.reservedSmem.offset0,0x4
	.type		.nv.reservedSmem.cap,@object
	.size		.nv.reservedSmem.cap,0x4
